//
// Generated by NVIDIA NVVM Compiler
//
// Compiler Build ID: CL-36424714
// Cuda compilation tools, release 13.0, V13.0.88
// Based on NVVM 20.0.0
//

.version 9.0
.target sm_100
.address_size 64

	// .globl	_Z18bankConflictKernelPfPKf
// _ZZ18bankConflictKernelPfPKfE4tile has been demoted
// _ZZ22paddingOptimizedKernelPfPKfE4tile has been demoted
// _ZZ22swizzleOptimizedKernelPfPKfE4tile has been demoted
// _ZZ16reorderingKernelPfPKfE4tile has been demoted

.visible .entry _Z18bankConflictKernelPfPKf(
	.param .u64 .ptr .align 1 _Z18bankConflictKernelPfPKf_param_0,
	.param .u64 .ptr .align 1 _Z18bankConflictKernelPfPKf_param_1
)
{
	.reg .b32 	%r<20>;
	.reg .b32 	%f<3>;
	.reg .b64 	%rd<8>;
	// demoted variable
	.shared .align 4 .b8 _ZZ18bankConflictKernelPfPKfE4tile[4096];
	ld.param.u64 	%rd1, [_Z18bankConflictKernelPfPKf_param_0];
	ld.param.u64 	%rd2, [_Z18bankConflictKernelPfPKf_param_1];
	cvta.to.global.u64 	%rd3, %rd1;
	cvta.to.global.u64 	%rd4, %rd2;
	mov.u32 	%r1, %ctaid.x;
	mov.u32 	%r2, %ntid.x;
	mov.u32 	%r3, %tid.x;
	mad.lo.s32 	%r4, %r1, %r2, %r3;
	mov.u32 	%r5, %ctaid.y;
	mov.u32 	%r6, %ntid.y;
	mov.u32 	%r7, %tid.y;
	mad.lo.s32 	%r8, %r5, %r6, %r7;
	shl.b32 	%r9, %r8, 10;
	add.s32 	%r10, %r9, %r4;
	mul.wide.s32 	%rd5, %r10, 4;
	add.s64 	%rd6, %rd4, %rd5;
	ld.global.f32 	%f1, [%rd6];
	shl.b32 	%r11, %r7, 7;
	mov.u32 	%r12, _ZZ18bankConflictKernelPfPKfE4tile;
	add.s32 	%r13, %r12, %r11;
	shl.b32 	%r14, %r3, 2;
	add.s32 	%r15, %r13, %r14;
	st.shared.f32 	[%r15], %f1;
	bar.sync 	0;
	shl.b32 	%r16, %r3, 7;
	add.s32 	%r17, %r12, %r16;
	shl.b32 	%r18, %r7, 2;
	add.s32 	%r19, %r17, %r18;
	ld.shared.f32 	%f2, [%r19];
	add.s64 	%rd7, %rd3, %rd5;
	st.global.f32 	[%rd7], %f2;
	ret;

}
	// .globl	_Z22paddingOptimizedKernelPfPKf
.visible .entry _Z22paddingOptimizedKernelPfPKf(
	.param .u64 .ptr .align 1 _Z22paddingOptimizedKernelPfPKf_param_0,
	.param .u64 .ptr .align 1 _Z22paddingOptimizedKernelPfPKf_param_1
)
{
	.reg .b32 	%r<18>;
	.reg .b32 	%f<3>;
	.reg .b64 	%rd<8>;
	// demoted variable
	.shared .align 4 .b8 _ZZ22paddingOptimizedKernelPfPKfE4tile[4224];
	ld.param.u64 	%rd1, [_Z22paddingOptimizedKernelPfPKf_param_0];
	ld.param.u64 	%rd2, [_Z22paddingOptimizedKernelPfPKf_param_1];
	cvta.to.global.u64 	%rd3, %rd1;
	cvta.to.global.u64 	%rd4, %rd2;
	mov.u32 	%r1, %ctaid.x;
	mov.u32 	%r2, %ntid.x;
	mov.u32 	%r3, %tid.x;
	mad.lo.s32 	%r4, %r1, %r2, %r3;
	mov.u32 	%r5, %ctaid.y;
	mov.u32 	%r6, %ntid.y;
	mov.u32 	%r7, %tid.y;
	mad.lo.s32 	%r8, %r5, %r6, %r7;
	shl.b32 	%r9, %r8, 10;
	add.s32 	%r10, %r9, %r4;
	mul.wide.s32 	%rd5, %r10, 4;
	add.s64 	%rd6, %rd4, %rd5;
	ld.global.f32 	%f1, [%rd6];
	mov.u32 	%r11, _ZZ22paddingOptimizedKernelPfPKfE4tile;
	mad.lo.s32 	%r12, %r7, 132, %r11;
	shl.b32 	%r13, %r3, 2;
	add.s32 	%r14, %r12, %r13;
	st.shared.f32 	[%r14], %f1;
	bar.sync 	0;
	mad.lo.s32 	%r15, %r3, 132, %r11;
	shl.b32 	%r16, %r7, 2;
	add.s32 	%r17, %r15, %r16;
	ld.shared.f32 	%f2, [%r17];
	add.s64 	%rd7, %rd3, %rd5;
	st.global.f32 	[%rd7], %f2;
	ret;

}
	// .globl	_Z22swizzleOptimizedKernelPfPKf
.visible .entry _Z22swizzleOptimizedKernelPfPKf(
	.param .u64 .ptr .align 1 _Z22swizzleOptimizedKernelPfPKf_param_0,
	.param .u64 .ptr .align 1 _Z22swizzleOptimizedKernelPfPKf_param_1
)
{
	.reg .b32 	%r<24>;
	.reg .b32 	%f<3>;
	.reg .b64 	%rd<8>;
	// demoted variable
	.shared .align 4 .b8 _ZZ22swizzleOptimizedKernelPfPKfE4tile[4096];
	ld.param.u64 	%rd1, [_Z22swizzleOptimizedKernelPfPKf_param_0];
	ld.param.u64 	%rd2, [_Z22swizzleOptimizedKernelPfPKf_param_1];
	cvta.to.global.u64 	%rd3, %rd1;
	cvta.to.global.u64 	%rd4, %rd2;
	mov.u32 	%r1, %ctaid.x;
	mov.u32 	%r2, %ntid.x;
	mov.u32 	%r3, %tid.x;
	mad.lo.s32 	%r4, %r1, %r2, %r3;
	mov.u32 	%r5, %ctaid.y;
	mov.u32 	%r6, %ntid.y;
	mov.u32 	%r7, %tid.y;
	mad.lo.s32 	%r8, %r5, %r6, %r7;
	mad.lo.s32 	%r9, %r7, 5, %r3;
	shl.b32 	%r10, %r8, 10;
	add.s32 	%r11, %r10, %r4;
	mul.wide.s32 	%rd5, %r11, 4;
	add.s64 	%rd6, %rd4, %rd5;
	ld.global.f32 	%f1, [%rd6];
	shl.b32 	%r12, %r9, 7;
	and.b32  	%r13, %r12, 3968;
	mov.u32 	%r14, _ZZ22swizzleOptimizedKernelPfPKfE4tile;
	add.s32 	%r15, %r14, %r13;
	shl.b32 	%r16, %r3, 2;
	add.s32 	%r17, %r15, %r16;
	st.shared.f32 	[%r17], %f1;
	bar.sync 	0;
	mad.lo.s32 	%r18, %r3, 5, %r7;
	shl.b32 	%r19, %r7, 7;
	add.s32 	%r20, %r14, %r19;
	shl.b32 	%r21, %r18, 2;
	and.b32  	%r22, %r21, 124;
	add.s32 	%r23, %r20, %r22;
	ld.shared.f32 	%f2, [%r23];
	add.s64 	%rd7, %rd3, %rd5;
	st.global.f32 	[%rd7], %f2;
	ret;

}
	// .globl	_Z16reorderingKernelPfPKf
.visible .entry _Z16reorderingKernelPfPKf(
	.param .u64 .ptr .align 1 _Z16reorderingKernelPfPKf_param_0,
	.param .u64 .ptr .align 1 _Z16reorderingKernelPfPKf_param_1
)
{
	.reg .b32 	%r<21>;
	.reg .b32 	%f<3>;
	.reg .b64 	%rd<8>;
	// demoted variable
	.shared .align 4 .b8 _ZZ16reorderingKernelPfPKfE4tile[4096];
	ld.param.u64 	%rd1, [_Z16reorderingKernelPfPKf_param_0];
	ld.param.u64 	%rd2, [_Z16reorderingKernelPfPKf_param_1];
	cvta.to.global.u64 	%rd3, %rd1;
	cvta.to.global.u64 	%rd4, %rd2;
	mov.u32 	%r1, %ctaid.x;
	mov.u32 	%r2, %ntid.x;
	mov.u32 	%r3, %tid.x;
	mad.lo.s32 	%r4, %r1, %r2, %r3;
	mov.u32 	%r5, %ctaid.y;
	mov.u32 	%r6, %ntid.y;
	mov.u32 	%r7, %tid.y;
	mad.lo.s32 	%r8, %r5, %r6, %r7;
	add.s32 	%r9, %r3, %r7;
	shl.b32 	%r10, %r8, 10;
	add.s32 	%r11, %r10, %r4;
	mul.wide.s32 	%rd5, %r11, 4;
	add.s64 	%rd6, %rd4, %rd5;
	ld.global.f32 	%f1, [%rd6];
	shl.b32 	%r12, %r7, 7;
	mov.u32 	%r13, _ZZ16reorderingKernelPfPKfE4tile;
	add.s32 	%r14, %r13, %r12;
	shl.b32 	%r15, %r9, 2;
	and.b32  	%r16, %r15, 124;
	add.s32 	%r17, %r14, %r16;
	st.shared.f32 	[%r17], %f1;
	bar.sync 	0;
	shl.b32 	%r18, %r3, 7;
	add.s32 	%r19, %r13, %r18;
	add.s32 	%r20, %r19, %r16;
	ld.shared.f32 	%f2, [%r20];
	add.s64 	%rd7, %rd3, %rd5;
	st.global.f32 	[%rd7], %f2;
	ret;

}


// ===== COMPILED SASS (sm_100) =====

	.target	sm_100

	.elftype	@"ET_EXEC"


//--------------------- .note.nv.tkinfo           --------------------------
	.section	.note.nv.tkinfo,"",@"SHT_NOTE"
	.sectionflags	@"SHF_NOTE_NV_TKINFO"
	.tkinfo
        /*0018*/ 	.word	0x00000002
        /*0030*/ 	.string	""
        /*0030*/ 	.string	"ptxas"
        /*0030*/ 	.string	"Cuda compilation tools, release 13.0, V13.0.88"
        /*0030*/ 	.string	"Build cuda_13.0.r13.0/compiler.36424714_0"
        /*0030*/ 	.string	"-arch sm_100 -m 64 "



//--------------------- .note.nv.cuinfo           --------------------------
	.section	.note.nv.cuinfo,"",@"SHT_NOTE"
	.sectionflags	@"SHF_NOTE_NV_CUINFO"
        /*0018*/ 	.short	0x0002
        /*001a*/ 	.short	0x0064
        /*001c*/ 	.short	0x0082
	.zero		2


//--------------------- .nv.info                  --------------------------
	.section	.nv.info,"",@"SHT_CUDA_INFO"
	.align	4


	//----- nvinfo : EIATTR_REGCOUNT
	.align		4
        /*0000*/ 	.byte	0x04, 0x2f
        /*0002*/ 	.short	(.L_1 - .L_0)
	.align		4
.L_0:
        /*0004*/ 	.word	index@(_Z18bankConflictKernelPfPKf)
        /*0008*/ 	.word	0x0000000c


	//----- nvinfo : EIATTR_FRAME_SIZE
	.align		4
.L_1:
        /*000c*/ 	.byte	0x04, 0x11
        /*000e*/ 	.short	(.L_3 - .L_2)
	.align		4
.L_2:
        /*0010*/ 	.word	index@(_Z18bankConflictKernelPfPKf)
        /*0014*/ 	.word	0x00000000


	//----- nvinfo : EIATTR_REGCOUNT
	.align		4
.L_3:
        /*0018*/ 	.byte	0x04, 0x2f
        /*001a*/ 	.short	(.L_5 - .L_4)
	.align		4
.L_4:
        /*001c*/ 	.word	index@(_Z22paddingOptimizedKernelPfPKf)
        /*0020*/ 	.word	0x0000000e


	//----- nvinfo : EIATTR_FRAME_SIZE
	.align		4
.L_5:
        /*0024*/ 	.byte	0x04, 0x11
        /*0026*/ 	.short	(.L_7 - .L_6)
	.align		4
.L_6:
        /*0028*/ 	.word	index@(_Z22paddingOptimizedKernelPfPKf)
        /*002c*/ 	.word	0x00000000


	//----- nvinfo : EIATTR_REGCOUNT
	.align		4
.L_7:
        /*0030*/ 	.byte	0x04, 0x2f
        /*0032*/ 	.short	(.L_9 - .L_8)
	.align		4
.L_8:
        /*0034*/ 	.word	index@(_Z22swizzleOptimizedKernelPfPKf)
        /*0038*/ 	.word	0x0000000c


	//----- nvinfo : EIATTR_FRAME_SIZE
	.align		4
.L_9:
        /*003c*/ 	.byte	0x04, 0x11
        /*003e*/ 	.short	(.L_11 - .L_10)
	.align		4
.L_10:
        /*0040*/ 	.word	index@(_Z22swizzleOptimizedKernelPfPKf)
        /*0044*/ 	.word	0x00000000


	//----- nvinfo : EIATTR_REGCOUNT
	.align		4
.L_11:
        /*0048*/ 	.byte	0x04, 0x2f
        /*004a*/ 	.short	(.L_13 - .L_12)
	.align		4
.L_12:
        /*004c*/ 	.word	index@(_Z16reorderingKernelPfPKf)
        /*0050*/ 	.word	0x0000000c


	//----- nvinfo : EIATTR_FRAME_SIZE
	.align		4
.L_13:
        /*0054*/ 	.byte	0x04, 0x11
        /*0056*/ 	.short	(.L_15 - .L_14)
	.align		4
.L_14:
        /*0058*/ 	.word	index@(_Z16reorderingKernelPfPKf)
        /*005c*/ 	.word	0x00000000


	//----- nvinfo : EIATTR_MIN_STACK_SIZE
	.align		4
.L_15:
        /*0060*/ 	.byte	0x04, 0x12
        /*0062*/ 	.short	(.L_17 - .L_16)
	.align		4
.L_16:
        /*0064*/ 	.word	index@(_Z16reorderingKernelPfPKf)
        /*0068*/ 	.word	0x00000000


	//----- nvinfo : EIATTR_MIN_STACK_SIZE
	.align		4
.L_17:
        /*006c*/ 	.byte	0x04, 0x12
        /*006e*/ 	.short	(.L_19 - .L_18)
	.align		4
.L_18:
        /*0070*/ 	.word	index@(_Z22swizzleOptimizedKernelPfPKf)
        /*0074*/ 	.word	0x00000000


	//----- nvinfo : EIATTR_MIN_STACK_SIZE
	.align		4
.L_19:
        /*0078*/ 	.byte	0x04, 0x12
        /*007a*/ 	.short	(.L_21 - .L_20)
	.align		4
.L_20:
        /*007c*/ 	.word	index@(_Z22paddingOptimizedKernelPfPKf)
        /*0080*/ 	.word	0x00000000


	//----- nvinfo : EIATTR_MIN_STACK_SIZE
	.align		4
.L_21:
        /*0084*/ 	.byte	0x04, 0x12
        /*0086*/ 	.short	(.L_23 - .L_22)
	.align		4
.L_22:
        /*0088*/ 	.word	index@(_Z18bankConflictKernelPfPKf)
        /*008c*/ 	.word	0x00000000
.L_23:


//--------------------- .nv.compat                --------------------------
	.section	.nv.compat,"",@"SHT_CUDA_COMPAT_INFO"
	.align	4
        /*0000*/ 	.byte	0x02, 0x09, 0x00, 0x00, 0x02, 0x02, 0x01, 0x00, 0x02, 0x05, 0x05, 0x00, 0x03, 0x07, 0x01, 0x01
        /*0010*/ 	.byte	0x02, 0x03, 0x00, 0x00, 0x02, 0x06, 0x01, 0x00, 0x04, 0x0b, 0x08, 0x00, 0x09, 0x00, 0x00, 0x00
        /*0020*/ 	.byte	0x00, 0x00, 0x00, 0x00


//--------------------- .nv.info._Z16reorderingKernelPfPKf --------------------------
	.section	.nv.info._Z16reorderingKernelPfPKf,"",@"SHT_CUDA_INFO"
	.sectionflags	@""
	.align	4


	//----- nvinfo : EIATTR_CUDA_API_VERSION
	.align		4
        /*0000*/ 	.byte	0x04, 0x37
        /*0002*/ 	.short	(.L_25 - .L_24)
.L_24:
        /*0004*/ 	.word	0x00000082


	//----- nvinfo : EIATTR_KPARAM_INFO
	.align		4
.L_25:
        /*0008*/ 	.byte	0x04, 0x17
        /*000a*/ 	.short	(.L_27 - .L_26)
.L_26:
        /*000c*/ 	.word	0x00000000
        /*0010*/ 	.short	0x0001
        /*0012*/ 	.short	0x0008
        /*0014*/ 	.byte	0x00, 0xf5, 0x21, 0x00


	//----- nvinfo : EIATTR_KPARAM_INFO
	.align		4
.L_27:
        /*0018*/ 	.byte	0x04, 0x17
        /*001a*/ 	.short	(.L_29 - .L_28)
.L_28:
        /*001c*/ 	.word	0x00000000
        /*0020*/ 	.short	0x0000
        /*0022*/ 	.short	0x0000
        /*0024*/ 	.byte	0x00, 0xf5, 0x21, 0x00


	//----- nvinfo : EIATTR_SPARSE_MMA_MASK
	.align		4
.L_29:
        /*0028*/ 	.byte	0x03, 0x50
        /*002a*/ 	.short	0x0000


	//----- nvinfo : EIATTR_MAXREG_COUNT
	.align		4
        /*002c*/ 	.byte	0x03, 0x1b
        /*002e*/ 	.short	0x00ff


	//----- nvinfo : EIATTR_NUM_BARRIERS
	.align		4
        /*0030*/ 	.byte	0x02, 0x4c
        /*0032*/ 	.byte	0x01
	.zero		1


	//----- nvinfo : EIATTR_MERCURY_ISA_VERSION
	.align		4
        /*0034*/ 	.byte	0x03, 0x5f
        /*0036*/ 	.short	0x0101


	//----- nvinfo : EIATTR_VRC_CTA_INIT_COUNT
	.align		4
        /*0038*/ 	.byte	0x02, 0x4a
	.zero		1
	.zero		1


	//----- nvinfo : EIATTR_EXIT_INSTR_OFFSETS
	.align		4
        /*003c*/ 	.byte	0x04, 0x1c
        /*003e*/ 	.short	(.L_31 - .L_30)


	//   ....[0]....
.L_30:
        /*0040*/ 	.word	0x000001e0


	//----- nvinfo : EIATTR_CBANK_PARAM_SIZE
	.align		4
.L_31:
        /*0044*/ 	.byte	0x03, 0x19
        /*0046*/ 	.short	0x0010


	//----- nvinfo : EIATTR_PARAM_CBANK
	.align		4
        /*0048*/ 	.byte	0x04, 0x0a
        /*004a*/ 	.short	(.L_33 - .L_32)
	.align		4
.L_32:
        /*004c*/ 	.word	index@(.nv.constant0._Z16reorderingKernelPfPKf)
        /*0050*/ 	.short	0x0380
        /*0052*/ 	.short	0x0010


	//----- nvinfo : EIATTR_SW_WAR
	.align		4
.L_33:
        /*0054*/ 	.byte	0x04, 0x36
        /*0056*/ 	.short	(.L_35 - .L_34)
.L_34:
        /*0058*/ 	.word	0x00000008
.L_35:


//--------------------- .nv.info._Z22swizzleOptimizedKernelPfPKf --------------------------
	.section	.nv.info._Z22swizzleOptimizedKernelPfPKf,"",@"SHT_CUDA_INFO"
	.sectionflags	@""
	.align	4


	//----- nvinfo : EIATTR_CUDA_API_VERSION
	.align		4
        /*0000*/ 	.byte	0x04, 0x37
        /*0002*/ 	.short	(.L_37 - .L_36)
.L_36:
        /*0004*/ 	.word	0x00000082


	//----- nvinfo : EIATTR_KPARAM_INFO
	.align		4
.L_37:
        /*0008*/ 	.byte	0x04, 0x17
        /*000a*/ 	.short	(.L_39 - .L_38)
.L_38:
        /*000c*/ 	.word	0x00000000
        /*0010*/ 	.short	0x0001
        /*0012*/ 	.short	0x0008
        /*0014*/ 	.byte	0x00, 0xf5, 0x21, 0x00


	//----- nvinfo : EIATTR_KPARAM_INFO
	.align		4
.L_39:
        /*0018*/ 	.byte	0x04, 0x17
        /*001a*/ 	.short	(.L_41 - .L_40)
.L_40:
        /*001c*/ 	.word	0x00000000
        /*0020*/ 	.short	0x0000
        /*0022*/ 	.short	0x0000
        /*0024*/ 	.byte	0x00, 0xf5, 0x21, 0x00


	//----- nvinfo : EIATTR_SPARSE_MMA_MASK
	.align		4
.L_41:
        /*0028*/ 	.byte	0x03, 0x50
        /*002a*/ 	.short	0x0000


	//----- nvinfo : EIATTR_MAXREG_COUNT
	.align		4
        /*002c*/ 	.byte	0x03, 0x1b
        /*002e*/ 	.short	0x00ff


	//----- nvinfo : EIATTR_NUM_BARRIERS
	.align		4
        /*0030*/ 	.byte	0x02, 0x4c
        /*0032*/ 	.byte	0x01
	.zero		1


	//----- nvinfo : EIATTR_MERCURY_ISA_VERSION
	.align		4
        /*0034*/ 	.byte	0x03, 0x5f
        /*0036*/ 	.short	0x0101


	//----- nvinfo : EIATTR_VRC_CTA_INIT_COUNT
	.align		4
        /*0038*/ 	.byte	0x02, 0x4a
	.zero		1
	.zero		1


	//----- nvinfo : EIATTR_EXIT_INSTR_OFFSETS
	.align		4
        /*003c*/ 	.byte	0x04, 0x1c
        /*003e*/ 	.short	(.L_43 - .L_42)


	//   ....[0]....
.L_42:
        /*0040*/ 	.word	0x00000210


	//----- nvinfo : EIATTR_CBANK_PARAM_SIZE
	.align		4
.L_43:
        /*0044*/ 	.byte	0x03, 0x19
        /*0046*/ 	.short	0x0010


	//----- nvinfo : EIATTR_PARAM_CBANK
	.align		4
        /*0048*/ 	.byte	0x04, 0x0a
        /*004a*/ 	.short	(.L_45 - .L_44)
	.align		4
.L_44:
        /*004c*/ 	.word	index@(.nv.constant0._Z22swizzleOptimizedKernelPfPKf)
        /*0050*/ 	.short	0x0380
        /*0052*/ 	.short	0x0010


	//----- nvinfo : EIATTR_SW_WAR
	.align		4
.L_45:
        /*0054*/ 	.byte	0x04, 0x36
        /*0056*/ 	.short	(.L_47 - .L_46)
.L_46:
        /*0058*/ 	.word	0x00000008
.L_47:


//--------------------- .nv.info._Z22paddingOptimizedKernelPfPKf --------------------------
	.section	.nv.info._Z22paddingOptimizedKernelPfPKf,"",@"SHT_CUDA_INFO"
	.sectionflags	@""
	.align	4


	//----- nvinfo : EIATTR_CUDA_API_VERSION
	.align		4
        /*0000*/ 	.byte	0x04, 0x37
        /*0002*/ 	.short	(.L_49 - .L_48)
.L_48:
        /*0004*/ 	.word	0x00000082


	//----- nvinfo : EIATTR_KPARAM_INFO
	.align		4
.L_49:
        /*0008*/ 	.byte	0x04, 0x17
        /*000a*/ 	.short	(.L_51 - .L_50)
.L_50:
        /*000c*/ 	.word	0x00000000
        /*0010*/ 	.short	0x0001
        /*0012*/ 	.short	0x0008
        /*0014*/ 	.byte	0x00, 0xf5, 0x21, 0x00


	//----- nvinfo : EIATTR_KPARAM_INFO
	.align		4
.L_51:
        /*0018*/ 	.byte	0x04, 0x17
        /*001a*/ 	.short	(.L_53 - .L_52)
.L_52:
        /*001c*/ 	.word	0x00000000
        /*0020*/ 	.short	0x0000
        /*0022*/ 	.short	0x0000
        /*0024*/ 	.byte	0x00, 0xf5, 0x21, 0x00


	//----- nvinfo : EIATTR_SPARSE_MMA_MASK
	.align		4
.L_53:
        /*0028*/ 	.byte	0x03, 0x50
        /*002a*/ 	.short	0x0000


	//----- nvinfo : EIATTR_MAXREG_COUNT
	.align		4
        /*002c*/ 	.byte	0x03, 0x1b
        /*002e*/ 	.short	0x00ff


	//----- nvinfo : EIATTR_NUM_BARRIERS
	.align		4
        /*0030*/ 	.byte	0x02, 0x4c
        /*0032*/ 	.byte	0x01
	.zero		1


	//----- nvinfo : EIATTR_MERCURY_ISA_VERSION
	.align		4
        /*0034*/ 	.byte	0x03, 0x5f
        /*0036*/ 	.short	0x0101


	//----- nvinfo : EIATTR_VRC_CTA_INIT_COUNT
	.align		4
        /*0038*/ 	.byte	0x02, 0x4a
	.zero		1
	.zero		1


	//----- nvinfo : EIATTR_EXIT_INSTR_OFFSETS
	.align		4
        /*003c*/ 	.byte	0x04, 0x1c
        /*003e*/ 	.short	(.L_55 - .L_54)


	//   ....[0]....
.L_54:
        /*0040*/ 	.word	0x000001b0


	//----- nvinfo : EIATTR_CBANK_PARAM_SIZE
	.align		4
.L_55:
        /*0044*/ 	.byte	0x03, 0x19
        /*0046*/ 	.short	0x0010


	//----- nvinfo : EIATTR_PARAM_CBANK
	.align		4
        /*0048*/ 	.byte	0x04, 0x0a
        /*004a*/ 	.short	(.L_57 - .L_56)
	.align		4
.L_56:
        /*004c*/ 	.word	index@(.nv.constant0._Z22paddingOptimizedKernelPfPKf)
        /*0050*/ 	.short	0x0380
        /*0052*/ 	.short	0x0010


	//----- nvinfo : EIATTR_SW_WAR
	.align		4
.L_57:
        /*0054*/ 	.byte	0x04, 0x36
        /*0056*/ 	.short	(.L_59 - .L_58)
.L_58:
        /*0058*/ 	.word	0x00000008
.L_59:


//--------------------- .nv.info._Z18bankConflictKernelPfPKf --------------------------
	.section	.nv.info._Z18bankConflictKernelPfPKf,"",@"SHT_CUDA_INFO"
	.sectionflags	@""
	.align	4


	//----- nvinfo : EIATTR_CUDA_API_VERSION
	.align		4
        /*0000*/ 	.byte	0x04, 0x37
        /*0002*/ 	.short	(.L_61 - .L_60)
.L_60:
        /*0004*/ 	.word	0x00000082


	//----- nvinfo : EIATTR_KPARAM_INFO
	.align		4
.L_61:
        /*0008*/ 	.byte	0x04, 0x17
        /*000a*/ 	.short	(.L_63 - .L_62)
.L_62:
        /*000c*/ 	.word	0x00000000
        /*0010*/ 	.short	0x0001
        /*0012*/ 	.short	0x0008
        /*0014*/ 	.byte	0x00, 0xf5, 0x21, 0x00


	//----- nvinfo : EIATTR_KPARAM_INFO
	.align		4
.L_63:
        /*0018*/ 	.byte	0x04, 0x17
        /*001a*/ 	.short	(.L_65 - .L_64)
.L_64:
        /*001c*/ 	.word	0x00000000
        /*0020*/ 	.short	0x0000
        /*0022*/ 	.short	0x0000
        /*0024*/ 	.byte	0x00, 0xf5, 0x21, 0x00


	//----- nvinfo : EIATTR_SPARSE_MMA_MASK
	.align		4
.L_65:
        /*0028*/ 	.byte	0x03, 0x50
        /*002a*/ 	.short	0x0000


	//----- nvinfo : EIATTR_MAXREG_COUNT
	.align		4
        /*002c*/ 	.byte	0x03, 0x1b
        /*002e*/ 	.short	0x00ff


	//----- nvinfo : EIATTR_NUM_BARRIERS
	.align		4
        /*0030*/ 	.byte	0x02, 0x4c
        /*0032*/ 	.byte	0x01
	.zero		1


	//----- nvinfo : EIATTR_MERCURY_ISA_VERSION
	.align		4
        /*0034*/ 	.byte	0x03, 0x5f
        /*0036*/ 	.short	0x0101


	//----- nvinfo : EIATTR_VRC_CTA_INIT_COUNT
	.align		4
        /*0038*/ 	.byte	0x02, 0x4a
	.zero		1
	.zero		1


	//----- nvinfo : EIATTR_EXIT_INSTR_OFFSETS
	.align		4
        /*003c*/ 	.byte	0x04, 0x1c
        /*003e*/ 	.short	(.L_67 - .L_66)


	//   ....[0]....
.L_66:
        /*0040*/ 	.word	0x000001b0


	//----- nvinfo : EIATTR_CBANK_PARAM_SIZE
	.align		4
.L_67:
        /*0044*/ 	.byte	0x03, 0x19
        /*0046*/ 	.short	0x0010


	//----- nvinfo : EIATTR_PARAM_CBANK
	.align		4
        /*0048*/ 	.byte	0x04, 0x0a
        /*004a*/ 	.short	(.L_69 - .L_68)
	.align		4
.L_68:
        /*004c*/ 	.word	index@(.nv.constant0._Z18bankConflictKernelPfPKf)
        /*0050*/ 	.short	0x0380
        /*0052*/ 	.short	0x0010


	//----- nvinfo : EIATTR_SW_WAR
	.align		4
.L_69:
        /*0054*/ 	.byte	0x04, 0x36
        /*0056*/ 	.short	(.L_71 - .L_70)
.L_70:
        /*0058*/ 	.word	0x00000008
.L_71:


//--------------------- .nv.callgraph             --------------------------
	.section	.nv.callgraph,"",@"SHT_CUDA_CALLGRAPH"
	.align	4
	.sectionentsize	8
	.align		4
        /*0000*/ 	.word	0x00000000
	.align		4
        /*0004*/ 	.word	0xffffffff
	.align		4
        /*0008*/ 	.word	0x00000000
	.align		4
        /*000c*/ 	.word	0xfffffffe
	.align		4
        /*0010*/ 	.word	0x00000000
	.align		4
        /*0014*/ 	.word	0xfffffffd
	.align		4
        /*0018*/ 	.word	0x00000000
	.align		4
        /*001c*/ 	.word	0xfffffffc


//--------------------- .text._Z16reorderingKernelPfPKf --------------------------
	.section	.text._Z16reorderingKernelPfPKf,"ax",@progbits
	.align	128
        .global         _Z16reorderingKernelPfPKf
        .type           _Z16reorderingKernelPfPKf,@function
        .size           _Z16reorderingKernelPfPKf,(.L_x_4 - _Z16reorderingKernelPfPKf)
        .other          _Z16reorderingKernelPfPKf,@"STO_CUDA_ENTRY STV_DEFAULT"
_Z16reorderingKernelPfPKf:
.text._Z16reorderingKernelPfPKf:
[----:B------:R-:W-:Y:S01]  /*0000*/  LDC R1, c[0x0][0x37c] ;  /* 0x0000df00ff017b82 */ /* 0x000fe20000000800 */
[----:B------:R-:W0:Y:S07]  /*0010*/  S2R R9, SR_TID.X ;  /* 0x0000000000097919 */ /* 0x000e2e0000002100 */
[----:B------:R-:W0:Y:S01]  /*0020*/  LDC R0, c[0x0][0x360] ;  /* 0x0000d800ff007b82 */ /* 0x000e220000000800 */
[----:B------:R-:W1:Y:S01]  /*0030*/  LDCU.64 UR6, c[0x0][0x358] ;  /* 0x00006b00ff0677ac */ /* 0x000e620008000a00 */
[----:B------:R-:W2:Y:S06]  /*0040*/  S2R R8, SR_TID.Y ;  /* 0x0000000000087919 */ /* 0x000eac0000002200 */
[----:B------:R-:W0:Y:S08]  /*0050*/  S2UR UR4, SR_CTAID.X ;  /* 0x00000000000479c3 */ /* 0x000e300000002500 */
[----:B------:R-:W2:Y:S08]  /*0060*/  S2UR UR5, SR_CTAID.Y ;  /* 0x00000000000579c3 */ /* 0x000eb00000002600 */
[----:B------:R-:W2:Y:S08]  /*0070*/  LDC R5, c[0x0][0x364] ;  /* 0x0000d900ff057b82 */ /* 0x000eb00000000800 */
[----:B------:R-:W3:Y:S01]  /*0080*/  LDC.64 R2, c[0x0][0x388] ;  /* 0x0000e200ff027b82 */ /* 0x000ee20000000a00 */
[----:B0-----:R-:W-:-:S02]  /*0090*/  IMAD R0, R0, UR4, R9 ;  /* 0x0000000400007c24 */ /* 0x001fc4000f8e0209 */
[----:B--2---:R-:W-:-:S05]  /*00a0*/  IMAD R5, R5, UR5, R8 ;  /* 0x0000000505057c24 */ /* 0x004fca000f8e0208 */
[----:B------:R-:W-:-:S05]  /*00b0*/  LEA R5, R5, R0, 0xa ;  /* 0x0000000005057211 */ /* 0x000fca00078e50ff */
[----:B---3--:R-:W-:-:S05]  /*00c0*/  IMAD.WIDE R2, R5, 0x4, R2 ;  /* 0x0000000405027825 */ /* 0x008fca00078e0202 */
[----:B-1----:R0:W2:Y:S01]  /*00d0*/  LDG.E R4, desc[UR6][R2.64] ;  /* 0x0000000602047981 */ /* 0x0020a2000c1e1900 */
[----:B------:R-:W1:Y:S01]  /*00e0*/  S2UR UR5, SR_CgaCtaId ;  /* 0x00000000000579c3 */ /* 0x000e620000008800 */
[----:B------:R-:W-:Y:S01]  /*00f0*/  IADD3 R0, PT, PT, R9, R8, RZ ;  /* 0x0000000809007210 */ /* 0x000fe20007ffe0ff */
[----:B------:R-:W-:-:S04]  /*0100*/  UMOV UR4, 0x400 ;  /* 0x0000040000047882 */ /* 0x000fc80000000000 */
[----:B------:R-:W-:Y:S02]  /*0110*/  IMAD.SHL.U32 R6, R0, 0x4, RZ ;  /* 0x0000000400067824 */ /* 0x000fe400078e00ff */
[----:B0-----:R-:W0:Y:S03]  /*0120*/  LDC.64 R2, c[0x0][0x380] ;  /* 0x0000e000ff027b82 */ /* 0x001e260000000a00 */
[----:B------:R-:W-:Y:S01]  /*0130*/  LOP3.LUT R7, R6, 0x7c, RZ, 0xc0, !PT ;  /* 0x0000007c06077812 */ /* 0x000fe200078ec0ff */
[----:B-1----:R-:W-:-:S06]  /*0140*/  ULEA UR4, UR5, UR4, 0x18 ;  /* 0x0000000405047291 */ /* 0x002fcc000f8ec0ff */
[----:B------:R-:W-:Y:S02]  /*0150*/  LEA R0, R8, UR4, 0x7 ;  /* 0x0000000408007c11 */ /* 0x000fe4000f8e38ff */
[----:B------:R-:W-:Y:S01]  /*0160*/  LEA R6, R9, UR4, 0x7 ;  /* 0x0000000409067c11 */ /* 0x000fe2000f8e38ff */
[----:B0-----:R-:W-:Y:S01]  /*0170*/  IMAD.WIDE R2, R5, 0x4, R2 ;  /* 0x0000000405027825 */ /* 0x001fe200078e0202 */
[----:B------:R-:W-:-:S03]  /*0180*/  IADD3 R9, PT, PT, R0, R7, RZ ;  /* 0x0000000700097210 */ /* 0x000fc60007ffe0ff */
[----:B------:R-:W-:Y:S02]  /*0190*/  IMAD.IADD R6, R7, 0x1, R6 ;  /* 0x0000000107067824 */ /* 0x000fe400078e0206 */
[----:B--2---:R-:W-:Y:S01]  /*01a0*/  STS [R9], R4 ;  /* 0x0000000409007388 */ /* 0x004fe20000000800 */
[----:B------:R-:W-:Y:S06]  /*01b0*/  BAR.SYNC.DEFER_BLOCKING 0x0 ;  /* 0x0000000000007b1d */ /* 0x000fec0000010000 */
[----:B------:R-:W0:Y:S04]  /*01c0*/  LDS R7, [R6] ;  /* 0x0000000006077984 */ /* 0x000e280000000800 */
[----:B0-----:R-:W-:Y:S01]  /*01d0*/  STG.E desc[UR6][R2.64], R7 ;  /* 0x0000000702007986 */ /* 0x001fe2000c101906 */
[----:B------:R-:W-:Y:S05]  /*01e0*/  EXIT ;  /* 0x000000000000794d */ /* 0x000fea0003800000 */
.L_x_0:
[----:B------:R-:W-:-:S00]  /*01f0*/  BRA `(.L_x_0) ;  /* 0xfffffffc00fc7947 */ /* 0x000fc0000383ffff */
[----:B------:R-:W-:-:S00]  /*0200*/  NOP ;  /* 0x0000000000007918 */ /* 0x000fc00000000000 */
[----:B------:R-:W-:-:S00]  /*0210*/  NOP ;  /* 0x0000000000007918 */ /* 0x000fc00000000000 */
[----:B------:R-:W-:-:S00]  /*0220*/  NOP ;  /* 0x0000000000007918 */ /* 0x000fc00000000000 */
[----:B------:R-:W-:-:S00]  /*0230*/  NOP ;  /* 0x0000000000007918 */ /* 0x000fc00000000000 */
[----:B------:R-:W-:-:S00]  /*0240*/  NOP ;  /* 0x0000000000007918 */ /* 0x000fc00000000000 */
[----:B------:R-:W-:-:S00]  /*0250*/  NOP ;  /* 0x0000000000007918 */ /* 0x000fc00000000000 */
[----:B------:R-:W-:-:S00]  /*0260*/  NOP ;  /* 0x0000000000007918 */ /* 0x000fc00000000000 */
[----:B------:R-:W-:-:S00]  /*0270*/  NOP ;  /* 0x0000000000007918 */ /* 0x000fc00000000000 */
.L_x_4:


//--------------------- .text._Z22swizzleOptimizedKernelPfPKf --------------------------
	.section	.text._Z22swizzleOptimizedKernelPfPKf,"ax",@progbits
	.align	128
        .global         _Z22swizzleOptimizedKernelPfPKf
        .type           _Z22swizzleOptimizedKernelPfPKf,@function
        .size           _Z22swizzleOptimizedKernelPfPKf,(.L_x_5 - _Z22swizzleOptimizedKernelPfPKf)
        .other          _Z22swizzleOptimizedKernelPfPKf,@"STO_CUDA_ENTRY STV_DEFAULT"
_Z22swizzleOptimizedKernelPfPKf:
.text._Z22swizzleOptimizedKernelPfPKf:
        /* <DEDUP_REMOVED lines=15> */
[----:B------:R-:W-:Y:S01]  /*00f0*/  IMAD R0, R8, 0x5, R9 ;  /* 0x0000000508007824 */ /* 0x000fe200078e0209 */
[----:B------:R-:W-:Y:S01]  /*0100*/  UMOV UR4, 0x400 ;  /* 0x0000040000047882 */ /* 0x000fe20000000000 */
[----:B------:R-:W-:-:S03]  /*0110*/  IMAD R6, R9, 0x5, R8 ;  /* 0x0000000509067824 */ /* 0x000fc600078e0208 */
[----:B------:R-:W-:Y:S02]  /*0120*/  SHF.L.U32 R0, R0, 0x7, RZ ;  /* 0x0000000700007819 */ /* 0x000fe400000006ff */
[----:B------:R-:W-:Y:S02]  /*0130*/  SHF.L.U32 R7, R6, 0x2, RZ ;  /* 0x0000000206077819 */ /* 0x000fe400000006ff */
[----:B------:R-:W-:Y:S02]  /*0140*/  LOP3.LUT R0, R0, 0xf80, RZ, 0xc0, !PT ;  /* 0x00000f8000007812 */ /* 0x000fe400078ec0ff */
[----:B0-----:R-:W-:Y:S01]  /*0150*/  LOP3.LUT R3, R7, 0x7c, RZ, 0xc0, !PT ;  /* 0x0000007c07037812 */ /* 0x001fe200078ec0ff */
[----:B-1----:R-:W-:-:S06]  /*0160*/  ULEA UR4, UR5, UR4, 0x18 ;  /* 0x0000000405047291 */ /* 0x002fcc000f8ec0ff */
[----:B------:R-:W-:Y:S02]  /*0170*/  IADD3 R0, PT, PT, R0, UR4, RZ ;  /* 0x0000000400007c10 */ /* 0x000fe4000fffe0ff */
[----:B------:R-:W-:Y:S02]  /*0180*/  LEA R6, R8, UR4, 0x7 ;  /* 0x0000000408067c11 */ /* 0x000fe4000f8e38ff */
[----:B------:R-:W-:Y:S02]  /*0190*/  LEA R7, R9, R0, 0x2 ;  /* 0x0000000009077211 */ /* 0x000fe400078e10ff */
[----:B------:R-:W-:Y:S02]  /*01a0*/  IADD3 R6, PT, PT, R6, R3, RZ ;  /* 0x0000000306067210 */ /* 0x000fe40007ffe0ff */
[----:B------:R-:W0:Y:S02]  /*01b0*/  LDC.64 R2, c[0x0][0x380] ;  /* 0x0000e000ff027b82 */ /* 0x000e240000000a00 */
[----:B0-----:R-:W-:Y:S01]  /*01c0*/  IMAD.WIDE R2, R5, 0x4, R2 ;  /* 0x0000000405027825 */ /* 0x001fe200078e0202 */
[----:B--2---:R-:W-:Y:S05]  /*01d0*/  STS [R7], R4 ;  /* 0x0000000407007388 */ /* 0x004fea0000000800 */
[----:B------:R-:W-:Y:S06]  /*01e0*/  BAR.SYNC.DEFER_BLOCKING 0x0 ;  /* 0x0000000000007b1d */ /* 0x000fec0000010000 */
[----:B------:R-:W0:Y:S04]  /*01f0*/  LDS R9, [R6] ;  /* 0x0000000006097984 */ /* 0x000e280000000800 */
[----:B0-----:R-:W-:Y:S01]  /*0200*/  STG.E desc[UR6][R2.64], R9 ;  /* 0x0000000902007986 */ /* 0x001fe2000c101906 */
[----:B------:R-:W-:Y:S05]  /*0210*/  EXIT ;  /* 0x000000000000794d */ /* 0x000fea0003800000 */
.L_x_1:
        /* <DEDUP_REMOVED lines=14> */
.L_x_5:


//--------------------- .text._Z22paddingOptimizedKernelPfPKf --------------------------
	.section	.text._Z22paddingOptimizedKernelPfPKf,"ax",@progbits
	.align	128
        .global         _Z22paddingOptimizedKernelPfPKf
        .type           _Z22paddingOptimizedKernelPfPKf,@function
        .size           _Z22paddingOptimizedKernelPfPKf,(.L_x_6 - _Z22paddingOptimizedKernelPfPKf)
        .other          _Z22paddingOptimizedKernelPfPKf,@"STO_CUDA_ENTRY STV_DEFAULT"
_Z22paddingOptimizedKernelPfPKf:
.text._Z22paddingOptimizedKernelPfPKf:
        /* <DEDUP_REMOVED lines=14> */
[----:B------:R-:W-:Y:S01]  /*00e0*/  MOV R4, 0x400 ;  /* 0x0000040000047802 */ /* 0x000fe20000000f00 */
[----:B------:R-:W1:Y:S01]  /*00f0*/  S2R R7, SR_CgaCtaId ;  /* 0x0000000000077919 */ /* 0x000e620000008800 */
[----:B0-----:R-:W0:Y:S02]  /*0100*/  LDC.64 R2, c[0x0][0x380] ;  /* 0x0000e000ff027b82 */ /* 0x001e240000000a00 */
[----:B0-----:R-:W-:Y:S01]  /*0110*/  IMAD.WIDE R2, R5, 0x4, R2 ;  /* 0x0000000405027825 */ /* 0x001fe200078e0202 */
[----:B-1----:R-:W-:-:S05]  /*0120*/  LEA R4, R7, R4, 0x18 ;  /* 0x0000000407047211 */ /* 0x002fca00078ec0ff */
[--C-:B------:R-:W-:Y:S02]  /*0130*/  IMAD R6, R11, 0x84, R4.reuse ;  /* 0x000000840b067824 */ /* 0x100fe400078e0204 */
[----:B------:R-:W-:-:S03]  /*0140*/  IMAD R4, R9, 0x84, R4 ;  /* 0x0000008409047824 */ /* 0x000fc600078e0204 */
[----:B------:R-:W-:Y:S02]  /*0150*/  LEA R7, R9, R6, 0x2 ;  /* 0x0000000609077211 */ /* 0x000fe400078e10ff */
[----:B------:R-:W-:-:S03]  /*0160*/  LEA R4, R11, R4, 0x2 ;  /* 0x000000040b047211 */ /* 0x000fc600078e10ff */
[----:B--2---:R-:W-:Y:S01]  /*0170*/  STS [R7], R0 ;  /* 0x0000000007007388 */ /* 0x004fe20000000800 */
[----:B------:R-:W-:Y:S06]  /*0180*/  BAR.SYNC.DEFER_BLOCKING 0x0 ;  /* 0x0000000000007b1d */ /* 0x000fec0000010000 */
[----:B------:R-:W0:Y:S04]  /*0190*/  LDS R9, [R4] ;  /* 0x0000000004097984 */ /* 0x000e280000000800 */
[----:B0-----:R-:W-:Y:S01]  /*01a0*/  STG.E desc[UR4][R2.64], R9 ;  /* 0x0000000902007986 */ /* 0x001fe2000c101904 */
[----:B------:R-:W-:Y:S05]  /*01b0*/  EXIT ;  /* 0x000000000000794d */ /* 0x000fea0003800000 */
.L_x_2:
        /* <DEDUP_REMOVED lines=12> */
.L_x_6:


//--------------------- .text._Z18bankConflictKernelPfPKf --------------------------
	.section	.text._Z18bankConflictKernelPfPKf,"ax",@progbits
	.align	128
        .global         _Z18bankConflictKernelPfPKf
        .type           _Z18bankConflictKernelPfPKf,@function
        .size           _Z18bankConflictKernelPfPKf,(.L_x_7 - _Z18bankConflictKernelPfPKf)
        .other          _Z18bankConflictKernelPfPKf,@"STO_CUDA_ENTRY STV_DEFAULT"
_Z18bankConflictKernelPfPKf:
.text._Z18bankConflictKernelPfPKf:
        /* <DEDUP_REMOVED lines=15> */
[----:B------:R-:W-:-:S07]  /*00f0*/  UMOV UR4, 0x400 ;  /* 0x0000040000047882 */ /* 0x000fce0000000000 */
[----:B0-----:R-:W0:Y:S01]  /*0100*/  LDC.64 R2, c[0x0][0x380] ;  /* 0x0000e000ff027b82 */ /* 0x001e220000000a00 */
[----:B-1----:R-:W-:-:S06]  /*0110*/  ULEA UR4, UR5, UR4, 0x18 ;  /* 0x0000000405047291 */ /* 0x002fcc000f8ec0ff */
[C---:B------:R-:W-:Y:S02]  /*0120*/  LEA R4, R8.reuse, UR4, 0x7 ;  /* 0x0000000408047c11 */ /* 0x040fe4000f8e38ff */
[----:B------:R-:W-:Y:S01]  /*0130*/  LEA R6, R7, UR4, 0x7 ;  /* 0x0000000407067c11 */ /* 0x000fe2000f8e38ff */
[----:B0-----:R-:W-:Y:S01]  /*0140*/  IMAD.WIDE R2, R5, 0x4, R2 ;  /* 0x0000000405027825 */ /* 0x001fe200078e0202 */
[----:B------:R-:W-:Y:S02]  /*0150*/  LEA R7, R7, R4, 0x2 ;  /* 0x0000000407077211 */ /* 0x000fe400078e10ff */
[----:B------:R-:W-:-:S03]  /*0160*/  LEA R6, R8, R6, 0x2 ;  /* 0x0000000608067211 */ /* 0x000fc600078e10ff */
[----:B--2---:R-:W-:Y:S01]  /*0170*/  STS [R7], R0 ;  /* 0x0000000007007388 */ /* 0x004fe20000000800 */
[----:B------:R-:W-:Y:S06]  /*0180*/  BAR.SYNC.DEFER_BLOCKING 0x0 ;  /* 0x0000000000007b1d */ /* 0x000fec0000010000 */
[----:B------:R-:W0:Y:S04]  /*0190*/  LDS R9, [R6] ;  /* 0x0000000006097984 */ /* 0x000e280000000800 */
[----:B0-----:R-:W-:Y:S01]  /*01a0*/  STG.E desc[UR6][R2.64], R9 ;  /* 0x0000000902007986 */ /* 0x001fe2000c101906 */
[----:B------:R-:W-:Y:S05]  /*01b0*/  EXIT ;  /* 0x000000000000794d */ /* 0x000fea0003800000 */
.L_x_3:
        /* <DEDUP_REMOVED lines=12> */
.L_x_7:


//--------------------- .nv.shared._Z16reorderingKernelPfPKf --------------------------
	.section	.nv.shared._Z16reorderingKernelPfPKf,"aw",@nobits
	.sectionflags	@""
	.align	4
.nv.shared._Z16reorderingKernelPfPKf:
	.zero		5120


//--------------------- .nv.shared.reserved.0     --------------------------
	.section	.nv.shared.reserved.0,"aw",@nobits
	.weak		__nv_reservedSMEM_offset_0_alias
	.size		__nv_reservedSMEM_offset_0_alias, 0, 64
	.other		__nv_reservedSMEM_offset_0_alias,@"STO_CUDA_RESERVED_SHARED STV_DEFAULT"
__nv_reservedSMEM_offset_0_alias:
	.zero		0
	.zero		64


//--------------------- .nv.shared._Z22swizzleOptimizedKernelPfPKf --------------------------
	.section	.nv.shared._Z22swizzleOptimizedKernelPfPKf,"aw",@nobits
	.sectionflags	@""
	.align	4
.nv.shared._Z22swizzleOptimizedKernelPfPKf:
	.zero		5120


//--------------------- .nv.shared._Z22paddingOptimizedKernelPfPKf --------------------------
	.section	.nv.shared._Z22paddingOptimizedKernelPfPKf,"aw",@nobits
	.sectionflags	@""
	.align	4
.nv.shared._Z22paddingOptimizedKernelPfPKf:
	.zero		5248


//--------------------- .nv.shared._Z18bankConflictKernelPfPKf --------------------------
	.section	.nv.shared._Z18bankConflictKernelPfPKf,"aw",@nobits
	.sectionflags	@""
	.align	4
.nv.shared._Z18bankConflictKernelPfPKf:
	.zero		5120


//--------------------- .nv.constant0._Z16reorderingKernelPfPKf --------------------------
	.section	.nv.constant0._Z16reorderingKernelPfPKf,"a",@progbits
	.sectionflags	@""
	.align	4
.nv.constant0._Z16reorderingKernelPfPKf:
	.zero		912


//--------------------- .nv.constant0._Z22swizzleOptimizedKernelPfPKf --------------------------
	.section	.nv.constant0._Z22swizzleOptimizedKernelPfPKf,"a",@progbits
	.sectionflags	@""
	.align	4
.nv.constant0._Z22swizzleOptimizedKernelPfPKf:
	.zero		912


//--------------------- .nv.constant0._Z22paddingOptimizedKernelPfPKf --------------------------
	.section	.nv.constant0._Z22paddingOptimizedKernelPfPKf,"a",@progbits
	.sectionflags	@""
	.align	4
.nv.constant0._Z22paddingOptimizedKernelPfPKf:
	.zero		912


//--------------------- .nv.constant0._Z18bankConflictKernelPfPKf --------------------------
	.section	.nv.constant0._Z18bankConflictKernelPfPKf,"a",@progbits
	.sectionflags	@""
	.align	4
.nv.constant0._Z18bankConflictKernelPfPKf:
	.zero		912


//--------------------- SYMBOLS --------------------------

	.type		.nv.reservedSmem.offset0,@object
	.size		.nv.reservedSmem.offset0,0x4
	.type		.nv.reservedSmem.cap,@object
	.size		.nv.reservedSmem.cap,0x4
